	.headerflags	@"EF_CUDA_TEXMODE_UNIFIED EF_CUDA_64BIT_ADDRESS EF_CUDA_SM86 EF_CUDA_VIRTUAL_SM(EF_CUDA_SM86)"
	.elftype	@"ET_EXEC"


//--------------------- .nv.info                  --------------------------
	.section	.nv.info,"",@"SHT_CUDA_INFO"
	.align	4


	//----- nvinfo : EIATTR_REGCOUNT
	.align		4
        /*0000*/ 	.byte	0x04, 0x2f
        /*0002*/ 	.short	(.L_1 - .L_0)
	.align		4
.L_0:
        /*0004*/ 	.word	index@(triton_poi_fused_clone_2)
        /*0008*/ 	.word	0x0000000e


	//----- nvinfo : EIATTR_MIN_STACK_SIZE
	.align		4
.L_1:
        /*000c*/ 	.byte	0x04, 0x12
        /*000e*/ 	.short	(.L_3 - .L_2)
	.align		4
.L_2:
        /*0010*/ 	.word	index@(triton_poi_fused_clone_2)
        /*0014*/ 	.word	0x00000000


	//----- nvinfo : EIATTR_FRAME_SIZE
	.align		4
.L_3:
        /*0018*/ 	.byte	0x04, 0x11
        /*001a*/ 	.short	(.L_5 - .L_4)
	.align		4
.L_4:
        /*001c*/ 	.word	index@(triton_poi_fused_clone_2)
        /*0020*/ 	.word	0x00000000


	//----- nvinfo : EIATTR_MIN_STACK_SIZE
	.align		4
.L_5:
        /*0024*/ 	.byte	0x04, 0x12
        /*0026*/ 	.short	(.L_7 - .L_6)
	.align		4
.L_6:
        /*0028*/ 	.word	index@(triton_poi_fused_clone_2)
        /*002c*/ 	.word	0x00000000
.L_7:


//--------------------- .nv.info.triton_poi_fused_clone_2 --------------------------
	.section	.nv.info.triton_poi_fused_clone_2,"",@"SHT_CUDA_INFO"
	.sectionflags	@""
	.align	4


	//----- nvinfo : EIATTR_CUDA_API_VERSION
	.align		4
        /*0000*/ 	.byte	0x04, 0x37
        /*0002*/ 	.short	(.L_9 - .L_8)
.L_8:
        /*0004*/ 	.word	0x0000007c


	//----- nvinfo : EIATTR_SW2861232_WAR
	.align		4
.L_9:
        /*0008*/ 	.byte	0x01, 0x35
	.zero		2


	//----- nvinfo : EIATTR_PARAM_CBANK
	.align		4
        /*000c*/ 	.byte	0x04, 0x0a
        /*000e*/ 	.short	(.L_11 - .L_10)
	.align		4
.L_10:
        /*0010*/ 	.word	index@(.nv.constant0.triton_poi_fused_clone_2)
        /*0014*/ 	.short	0x0160
        /*0016*/ 	.short	0x0020


	//----- nvinfo : EIATTR_CBANK_PARAM_SIZE
	.align		4
.L_11:
        /*0018*/ 	.byte	0x03, 0x19
        /*001a*/ 	.short	0x0020


	//----- nvinfo : EIATTR_KPARAM_INFO
	.align		4
        /*001c*/ 	.byte	0x04, 0x17
        /*001e*/ 	.short	(.L_13 - .L_12)
.L_12:
        /*0020*/ 	.word	0x00000000
        /*0024*/ 	.short	0x0003
        /*0026*/ 	.short	0x0018
        /*0028*/ 	.byte	0x00, 0xf4, 0x21, 0x00


	//----- nvinfo : EIATTR_KPARAM_INFO
	.align		4
.L_13:
        /*002c*/ 	.byte	0x04, 0x17
        /*002e*/ 	.short	(.L_15 - .L_14)
.L_14:
        /*0030*/ 	.word	0x00000000
        /*0034*/ 	.short	0x0002
        /*0036*/ 	.short	0x0010
        /*0038*/ 	.byte	0x00, 0xf0, 0x11, 0x00


	//----- nvinfo : EIATTR_KPARAM_INFO
	.align		4
.L_15:
        /*003c*/ 	.byte	0x04, 0x17
        /*003e*/ 	.short	(.L_17 - .L_16)
.L_16:
        /*0040*/ 	.word	0x00000000
        /*0044*/ 	.short	0x0001
        /*0046*/ 	.short	0x0008
        /*0048*/ 	.byte	0x00, 0xf4, 0x21, 0x00


	//----- nvinfo : EIATTR_KPARAM_INFO
	.align		4
.L_17:
        /*004c*/ 	.byte	0x04, 0x17
        /*004e*/ 	.short	(.L_19 - .L_18)
.L_18:
        /*0050*/ 	.word	0x00000000
        /*0054*/ 	.short	0x0000
        /*0056*/ 	.short	0x0000
        /*0058*/ 	.byte	0x00, 0xf4, 0x21, 0x00


	//----- nvinfo : EIATTR_MAXREG_COUNT
	.align		4
.L_19:
        /*005c*/ 	.byte	0x03, 0x1b
        /*005e*/ 	.short	0x00ff


	//----- nvinfo : EIATTR_EXIT_INSTR_OFFSETS
	.align		4
        /*0060*/ 	.byte	0x04, 0x1c
        /*0062*/ 	.short	(.L_21 - .L_20)


	//   ....[0]....
.L_20:
        /*0064*/ 	.word	0x00000100


	//----- nvinfo : EIATTR_REQNTID
	.align		4
.L_21:
        /*0068*/ 	.byte	0x04, 0x10
        /*006a*/ 	.short	(.L_23 - .L_22)
.L_22:
        /*006c*/ 	.word	0x00000080
        /*0070*/ 	.word	0x00000001
        /*0074*/ 	.word	0x00000001
.L_23:


//--------------------- .nv.callgraph             --------------------------
	.section	.nv.callgraph,"",@"SHT_CUDA_CALLGRAPH"
	.align	4
	.sectionentsize	8
	.align		4
        /*0000*/ 	.word	0x00000000
	.align		4
        /*0004*/ 	.word	0xffffffff
	.align		4
        /*0008*/ 	.word	0x00000000
	.align		4
        /*000c*/ 	.word	0xfffffffe
	.align		4
        /*0010*/ 	.word	0x00000000
	.align		4
        /*0014*/ 	.word	0xfffffffd
	.align		4
        /*0018*/ 	.word	0x00000000
	.align		4
        /*001c*/ 	.word	0xfffffffc


//--------------------- .nv.rel.action            --------------------------
	.section	.nv.rel.action,"",@"SHT_CUDA_RELOCINFO"
	.align	8
	.sectionentsize	8
        /*0000*/ 	.byte	0x73, 0x00, 0x00, 0x00, 0x00, 0x00, 0x00, 0x00, 0x00, 0x00, 0x00, 0x11, 0x25, 0x00, 0x05, 0x36


//--------------------- .nv.constant0.triton_poi_fused_clone_2 --------------------------
	.section	.nv.constant0.triton_poi_fused_clone_2,"a",@progbits
	.sectionflags	@""
	.align	4
.nv.constant0.triton_poi_fused_clone_2:
	.zero		384


//--------------------- .text.triton_poi_fused_clone_2 --------------------------
	.section	.text.triton_poi_fused_clone_2,"ax",@progbits
	.sectioninfo	@"SHI_REGISTERS=14"
	.align	128
        .global         triton_poi_fused_clone_2
        .type           triton_poi_fused_clone_2,@function
        .size           triton_poi_fused_clone_2,(.L_x_1 - triton_poi_fused_clone_2)
        .other          triton_poi_fused_clone_2,@"STO_CUDA_ENTRY STV_DEFAULT"
triton_poi_fused_clone_2:
.text.triton_poi_fused_clone_2:
[----:B------:R-:W-:Y:S02]  /*0000*/  MOV R1, c[0x0][0x28] ;  /* 0x00000a0000017a02 */ /* 0x000fe40000000f00 */
[----:B------:R-:W0:Y:S01]  /*0010*/  S2R R0, SR_TID.X ;  /* 0x0000000000007919 */ /* 0x000e220000002100 */
[----:B------:R-:W-:Y:S01]  /*0020*/  MOV R4, 0x2 ;  /* 0x0000000200047802 */ /* 0x000fe20000000f00 */
[----:B------:R-:W-:Y:S02]  /*0030*/  ULDC.64 UR4, c[0x0][0x118] ;  /* 0x0000460000047ab9 */ /* 0x000fe40000000a00 */
[----:B------:R-:W1:Y:S01]  /*0040*/  S2R R3, SR_CTAID.X ;  /* 0x0000000000037919 */ /* 0x000e620000002500 */
[----:B0-----:R-:W-:-:S04]  /*0050*/  SHF.L.U32 R0, R0, 0x3, RZ ;  /* 0x0000000300007819 */ /* 0x001fc800000006ff */
[----:B------:R-:W-:-:S04]  /*0060*/  LOP3.LUT R0, R0, 0x3f8, RZ, 0xc0, !PT ;  /* 0x000003f800007812 */ /* 0x000fc800078ec0ff */
[----:B-1----:R-:W-:-:S05]  /*0070*/  LEA R0, R3, R0, 0xa ;  /* 0x0000000003007211 */ /* 0x002fca00078e50ff */
[----:B------:R-:W-:-:S05]  /*0080*/  IMAD.HI R2, R0, 0x38e38e39, RZ ;  /* 0x38e38e3900027827 */ /* 0x000fca00078e02ff */
[----:B------:R-:W-:-:S04]  /*0090*/  SHF.R.U32.HI R3, RZ, 0x1f, R2 ;  /* 0x0000001fff037819 */ /* 0x000fc80000011602 */
[----:B------:R-:W-:-:S05]  /*00a0*/  LEA.HI.SX32 R3, R2, R3, 0xc ;  /* 0x0000000302037211 */ /* 0x000fca00078f62ff */
[----:B------:R-:W-:-:S04]  /*00b0*/  IMAD R3, R3, 0x48000, R0 ;  /* 0x0004800003037824 */ /* 0x000fc800078e0200 */
[----:B------:R-:W-:-:S05]  /*00c0*/  IMAD.WIDE R2, R3, R4, c[0x0][0x160] ;  /* 0x0000580003027625 */ /* 0x000fca00078e0204 */
[----:B------:R-:W2:Y:S01]  /*00d0*/  LDG.E.128 R8, [R2.64] ;  /* 0x0000000402087981 */ /* 0x000ea2000c1e1d00 */
[----:B------:R-:W-:-:S05]  /*00e0*/  IMAD.WIDE R4, R0, R4, c[0x0][0x168] ;  /* 0x00005a0000047625 */ /* 0x000fca00078e0204 */
[----:B--2---:R-:W-:Y:S01]  /*00f0*/  STG.E.128 [R4.64], R8 ;  /* 0x0000000804007986 */ /* 0x004fe2000c101d04 */
[----:B------:R-:W-:Y:S05]  /*0100*/  EXIT ;  /* 0x000000000000794d */ /* 0x000fea0003800000 */
.L_x_0:
[----:B------:R-:W-:-:S00]  /*0110*/  BRA `(.L_x_0) ;  /* 0xfffffff000007947 */ /* 0x000fc0000383ffff */
[----:B------:R-:W-:-:S00]  /*0120*/  NOP ;  /* 0x0000000000007918 */ /* 0x000fc00000000000 */
        /* <DEDUP_REMOVED lines=13> */
.L_x_1:
